//
// Generated by NVIDIA NVVM Compiler
//
// Compiler Build ID: CL-36424714
// Cuda compilation tools, release 13.0, V13.0.88
// Based on NVVM 20.0.0
//

.version 9.0
.target sm_100
.address_size 64

	// .globl	_Z17simple_gpu_kernelPcm

.visible .entry _Z17simple_gpu_kernelPcm(
	.param .u64 .ptr .align 1 _Z17simple_gpu_kernelPcm_param_0,
	.param .u64 _Z17simple_gpu_kernelPcm_param_1
)
{


	ret;

}


// ===== COMPILED SASS (sm_100) =====

	.target	sm_100

	.elftype	@"ET_EXEC"


//--------------------- .note.nv.tkinfo           --------------------------
	.section	.note.nv.tkinfo,"",@"SHT_NOTE"
	.sectionflags	@"SHF_NOTE_NV_TKINFO"
	.tkinfo
        /*0018*/ 	.word	0x00000002
        /*0030*/ 	.string	""
        /*0030*/ 	.string	"ptxas"
        /*0030*/ 	.string	"Cuda compilation tools, release 13.0, V13.0.88"
        /*0030*/ 	.string	"Build cuda_13.0.r13.0/compiler.36424714_0"
        /*0030*/ 	.string	"-arch sm_100 -m 64 "



//--------------------- .note.nv.cuinfo           --------------------------
	.section	.note.nv.cuinfo,"",@"SHT_NOTE"
	.sectionflags	@"SHF_NOTE_NV_CUINFO"
        /*0018*/ 	.short	0x0002
        /*001a*/ 	.short	0x0064
        /*001c*/ 	.short	0x0082
	.zero		2


//--------------------- .nv.info                  --------------------------
	.section	.nv.info,"",@"SHT_CUDA_INFO"
	.align	4


	//----- nvinfo : EIATTR_REGCOUNT
	.align		4
        /*0000*/ 	.byte	0x04, 0x2f
        /*0002*/ 	.short	(.L_1 - .L_0)
	.align		4
.L_0:
        /*0004*/ 	.word	index@(_Z17simple_gpu_kernelPcm)
        /*0008*/ 	.word	0x00000004


	//----- nvinfo : EIATTR_FRAME_SIZE
	.align		4
.L_1:
        /*000c*/ 	.byte	0x04, 0x11
        /*000e*/ 	.short	(.L_3 - .L_2)
	.align		4
.L_2:
        /*0010*/ 	.word	index@(_Z17simple_gpu_kernelPcm)
        /*0014*/ 	.word	0x00000000


	//----- nvinfo : EIATTR_MIN_STACK_SIZE
	.align		4
.L_3:
        /*0018*/ 	.byte	0x04, 0x12
        /*001a*/ 	.short	(.L_5 - .L_4)
	.align		4
.L_4:
        /*001c*/ 	.word	index@(_Z17simple_gpu_kernelPcm)
        /*0020*/ 	.word	0x00000000
.L_5:


//--------------------- .nv.compat                --------------------------
	.section	.nv.compat,"",@"SHT_CUDA_COMPAT_INFO"
	.align	4
        /*0000*/ 	.byte	0x02, 0x09, 0x00, 0x00, 0x02, 0x02, 0x01, 0x00, 0x02, 0x05, 0x05, 0x00, 0x03, 0x07, 0x01, 0x01
        /*0010*/ 	.byte	0x02, 0x03, 0x00, 0x00, 0x02, 0x06, 0x01, 0x00, 0x04, 0x0b, 0x08, 0x00, 0x09, 0x00, 0x00, 0x00
        /*0020*/ 	.byte	0x00, 0x00, 0x00, 0x00


//--------------------- .nv.info._Z17simple_gpu_kernelPcm --------------------------
	.section	.nv.info._Z17simple_gpu_kernelPcm,"",@"SHT_CUDA_INFO"
	.sectionflags	@""
	.align	4


	//----- nvinfo : EIATTR_CUDA_API_VERSION
	.align		4
        /*0000*/ 	.byte	0x04, 0x37
        /*0002*/ 	.short	(.L_7 - .L_6)
.L_6:
        /*0004*/ 	.word	0x00000082


	//----- nvinfo : EIATTR_KPARAM_INFO
	.align		4
.L_7:
        /*0008*/ 	.byte	0x04, 0x17
        /*000a*/ 	.short	(.L_9 - .L_8)
.L_8:
        /*000c*/ 	.word	0x00000000
        /*0010*/ 	.short	0x0001
        /*0012*/ 	.short	0x0008
        /*0014*/ 	.byte	0x00, 0xf0, 0x21, 0x00


	//----- nvinfo : EIATTR_KPARAM_INFO
	.align		4
.L_9:
        /*0018*/ 	.byte	0x04, 0x17
        /*001a*/ 	.short	(.L_11 - .L_10)
.L_10:
        /*001c*/ 	.word	0x00000000
        /*0020*/ 	.short	0x0000
        /*0022*/ 	.short	0x0000
        /*0024*/ 	.byte	0x00, 0xf5, 0x21, 0x00


	//----- nvinfo : EIATTR_SPARSE_MMA_MASK
	.align		4
.L_11:
        /*0028*/ 	.byte	0x03, 0x50
        /*002a*/ 	.short	0x0000


	//----- nvinfo : EIATTR_MAXREG_COUNT
	.align		4
        /*002c*/ 	.byte	0x03, 0x1b
        /*002e*/ 	.short	0x00ff


	//----- nvinfo : EIATTR_MERCURY_ISA_VERSION
	.align		4
        /*0030*/ 	.byte	0x03, 0x5f
        /*0032*/ 	.short	0x0101


	//----- nvinfo : EIATTR_VRC_CTA_INIT_COUNT
	.align		4
        /*0034*/ 	.byte	0x02, 0x4a
	.zero		1
	.zero		1


	//----- nvinfo : EIATTR_EXIT_INSTR_OFFSETS
	.align		4
        /*0038*/ 	.byte	0x04, 0x1c
        /*003a*/ 	.short	(.L_13 - .L_12)


	//   ....[0]....
.L_12:
        /*003c*/ 	.word	0x00000010


	//----- nvinfo : EIATTR_CBANK_PARAM_SIZE
	.align		4
.L_13:
        /*0040*/ 	.byte	0x03, 0x19
        /*0042*/ 	.short	0x0010


	//----- nvinfo : EIATTR_PARAM_CBANK
	.align		4
        /*0044*/ 	.byte	0x04, 0x0a
        /*0046*/ 	.short	(.L_15 - .L_14)
	.align		4
.L_14:
        /*0048*/ 	.word	index@(.nv.constant0._Z17simple_gpu_kernelPcm)
        /*004c*/ 	.short	0x0380
        /*004e*/ 	.short	0x0010


	//----- nvinfo : EIATTR_SW_WAR
	.align		4
.L_15:
        /*0050*/ 	.byte	0x04, 0x36
        /*0052*/ 	.short	(.L_17 - .L_16)
.L_16:
        /*0054*/ 	.word	0x00000008
.L_17:


//--------------------- .nv.callgraph             --------------------------
	.section	.nv.callgraph,"",@"SHT_CUDA_CALLGRAPH"
	.align	4
	.sectionentsize	8
	.align		4
        /*0000*/ 	.word	0x00000000
	.align		4
        /*0004*/ 	.word	0xffffffff
	.align		4
        /*0008*/ 	.word	0x00000000
	.align		4
        /*000c*/ 	.word	0xfffffffe
	.align		4
        /*0010*/ 	.word	0x00000000
	.align		4
        /*0014*/ 	.word	0xfffffffd
	.align		4
        /*0018*/ 	.word	0x00000000
	.align		4
        /*001c*/ 	.word	0xfffffffc


//--------------------- .text._Z17simple_gpu_kernelPcm --------------------------
	.section	.text._Z17simple_gpu_kernelPcm,"ax",@progbits
	.align	128
        .global         _Z17simple_gpu_kernelPcm
        .type           _Z17simple_gpu_kernelPcm,@function
        .size           _Z17simple_gpu_kernelPcm,(.L_x_1 - _Z17simple_gpu_kernelPcm)
        .other          _Z17simple_gpu_kernelPcm,@"STO_CUDA_ENTRY STV_DEFAULT"
_Z17simple_gpu_kernelPcm:
.text._Z17simple_gpu_kernelPcm:
[----:B------:R-:W-:Y:S01]  /*0000*/  LDC R1, c[0x0][0x37c] ;  /* 0x0000df00ff017b82 */ /* 0x000fe20000000800 */
[----:B------:R-:W-:Y:S05]  /*0010*/  EXIT ;  /* 0x000000000000794d */ /* 0x000fea0003800000 */
.L_x_0:
[----:B------:R-:W-:-:S00]  /*0020*/  BRA `(.L_x_0) ;  /* 0xfffffffc00fc7947 */ /* 0x000fc0000383ffff */
[----:B------:R-:W-:-:S00]  /*0030*/  NOP ;  /* 0x0000000000007918 */ /* 0x000fc00000000000 */
        /* <DEDUP_REMOVED lines=12> */
.L_x_1:


//--------------------- .nv.shared.reserved.0     --------------------------
	.section	.nv.shared.reserved.0,"aw",@nobits
	.weak		__nv_reservedSMEM_offset_0_alias
	.size		__nv_reservedSMEM_offset_0_alias, 0, 64
	.other		__nv_reservedSMEM_offset_0_alias,@"STO_CUDA_RESERVED_SHARED STV_DEFAULT"
__nv_reservedSMEM_offset_0_alias:
	.zero		0
	.zero		64


//--------------------- .nv.constant0._Z17simple_gpu_kernelPcm --------------------------
	.section	.nv.constant0._Z17simple_gpu_kernelPcm,"a",@progbits
	.sectionflags	@""
	.align	4
.nv.constant0._Z17simple_gpu_kernelPcm:
	.zero		912


//--------------------- SYMBOLS --------------------------

	.type		.nv.reservedSmem.offset0,@object
	.size		.nv.reservedSmem.offset0,0x4
